	.headerflags	@"EF_CUDA_TEXMODE_UNIFIED EF_CUDA_64BIT_ADDRESS EF_CUDA_ACCELERATORS EF_CUDA_SM90 EF_CUDA_VIRTUAL_SM(EF_CUDA_SM90)"
	.elftype	@"ET_EXEC"


//--------------------- .nv.info                  --------------------------
	.section	.nv.info,"",@"SHT_CUDA_INFO"
	.align	4


	//----- nvinfo : EIATTR_REGCOUNT
	.align		4
        /*0000*/ 	.byte	0x04, 0x2f
        /*0002*/ 	.short	(.L_3 - .L_2)
	.align		4
.L_2:
        /*0004*/ 	.word	index@(triton_poi_fused__native_batch_norm_legit_no_training_add_relu_threshold_backward_4)
        /*0008*/ 	.word	0x00000024


	//----- nvinfo : EIATTR_MIN_STACK_SIZE
	.align		4
.L_3:
        /*000c*/ 	.byte	0x04, 0x12
        /*000e*/ 	.short	(.L_5 - .L_4)
	.align		4
.L_4:
        /*0010*/ 	.word	index@(triton_poi_fused__native_batch_norm_legit_no_training_add_relu_threshold_backward_4)
        /*0014*/ 	.word	0x00000000


	//----- nvinfo : EIATTR_FRAME_SIZE
	.align		4
.L_5:
        /*0018*/ 	.byte	0x04, 0x11
        /*001a*/ 	.short	(.L_7 - .L_6)
	.align		4
.L_6:
        /*001c*/ 	.word	index@(triton_poi_fused__native_batch_norm_legit_no_training_add_relu_threshold_backward_4)
        /*0020*/ 	.word	0x00000000


	//----- nvinfo : EIATTR_MIN_STACK_SIZE
	.align		4
.L_7:
        /*0024*/ 	.byte	0x04, 0x12
        /*0026*/ 	.short	(.L_9 - .L_8)
	.align		4
.L_8:
        /*0028*/ 	.word	index@(triton_poi_fused__native_batch_norm_legit_no_training_add_relu_threshold_backward_4)
        /*002c*/ 	.word	0x00000000
.L_9:


//--------------------- .nv.info.triton_poi_fused__native_batch_norm_legit_no_training_add_relu_threshold_backward_4 --------------------------
	.section	.nv.info.triton_poi_fused__native_batch_norm_legit_no_training_add_relu_threshold_backward_4,"",@"SHT_CUDA_INFO"
	.sectionflags	@""
	.align	4


	//----- nvinfo : EIATTR_CUDA_API_VERSION
	.align		4
        /*0000*/ 	.byte	0x04, 0x37
        /*0002*/ 	.short	(.L_11 - .L_10)
.L_10:
        /*0004*/ 	.word	0x0000007c


	//----- nvinfo : EIATTR_KPARAM_INFO
	.align		4
.L_11:
        /*0008*/ 	.byte	0x04, 0x17
        /*000a*/ 	.short	(.L_13 - .L_12)
.L_12:
        /*000c*/ 	.word	0x00000000
        /*0010*/ 	.short	0x000c
        /*0012*/ 	.short	0x0060
        /*0014*/ 	.byte	0x00, 0xf0, 0x11, 0x00


	//----- nvinfo : EIATTR_KPARAM_INFO
	.align		4
.L_13:
        /*0018*/ 	.byte	0x04, 0x17
        /*001a*/ 	.short	(.L_15 - .L_14)
.L_14:
        /*001c*/ 	.word	0x00000000
        /*0020*/ 	.short	0x000b
        /*0022*/ 	.short	0x0058
        /*0024*/ 	.byte	0x00, 0xf4, 0x21, 0x00


	//----- nvinfo : EIATTR_KPARAM_INFO
	.align		4
.L_15:
        /*0028*/ 	.byte	0x04, 0x17
        /*002a*/ 	.short	(.L_17 - .L_16)
.L_16:
        /*002c*/ 	.word	0x00000000
        /*0030*/ 	.short	0x000a
        /*0032*/ 	.short	0x0050
        /*0034*/ 	.byte	0x00, 0xf4, 0x21, 0x00


	//----- nvinfo : EIATTR_KPARAM_INFO
	.align		4
.L_17:
        /*0038*/ 	.byte	0x04, 0x17
        /*003a*/ 	.short	(.L_19 - .L_18)
.L_18:
        /*003c*/ 	.word	0x00000000
        /*0040*/ 	.short	0x0009
        /*0042*/ 	.short	0x0048
        /*0044*/ 	.byte	0x00, 0xf4, 0x21, 0x00


	//----- nvinfo : EIATTR_KPARAM_INFO
	.align		4
.L_19:
        /*0048*/ 	.byte	0x04, 0x17
        /*004a*/ 	.short	(.L_21 - .L_20)
.L_20:
        /*004c*/ 	.word	0x00000000
        /*0050*/ 	.short	0x0008
        /*0052*/ 	.short	0x0040
        /*0054*/ 	.byte	0x00, 0xf4, 0x21, 0x00


	//----- nvinfo : EIATTR_KPARAM_INFO
	.align		4
.L_21:
        /*0058*/ 	.byte	0x04, 0x17
        /*005a*/ 	.short	(.L_23 - .L_22)
.L_22:
        /*005c*/ 	.word	0x00000000
        /*0060*/ 	.short	0x0007
        /*0062*/ 	.short	0x0038
        /*0064*/ 	.byte	0x00, 0xf4, 0x21, 0x00


	//----- nvinfo : EIATTR_KPARAM_INFO
	.align		4
.L_23:
        /*0068*/ 	.byte	0x04, 0x17
        /*006a*/ 	.short	(.L_25 - .L_24)
.L_24:
        /*006c*/ 	.word	0x00000000
        /*0070*/ 	.short	0x0006
        /*0072*/ 	.short	0x0030
        /*0074*/ 	.byte	0x00, 0xf4, 0x21, 0x00


	//----- nvinfo : EIATTR_KPARAM_INFO
	.align		4
.L_25:
        /*0078*/ 	.byte	0x04, 0x17
        /*007a*/ 	.short	(.L_27 - .L_26)
.L_26:
        /*007c*/ 	.word	0x00000000
        /*0080*/ 	.short	0x0005
        /*0082*/ 	.short	0x0028
        /*0084*/ 	.byte	0x00, 0xf4, 0x21, 0x00


	//----- nvinfo : EIATTR_KPARAM_INFO
	.align		4
.L_27:
        /*0088*/ 	.byte	0x04, 0x17
        /*008a*/ 	.short	(.L_29 - .L_28)
.L_28:
        /*008c*/ 	.word	0x00000000
        /*0090*/ 	.short	0x0004
        /*0092*/ 	.short	0x0020
        /*0094*/ 	.byte	0x00, 0xf4, 0x21, 0x00


	//----- nvinfo : EIATTR_KPARAM_INFO
	.align		4
.L_29:
        /*0098*/ 	.byte	0x04, 0x17
        /*009a*/ 	.short	(.L_31 - .L_30)
.L_30:
        /*009c*/ 	.word	0x00000000
        /*00a0*/ 	.short	0x0003
        /*00a2*/ 	.short	0x0018
        /*00a4*/ 	.byte	0x00, 0xf4, 0x21, 0x00


	//----- nvinfo : EIATTR_KPARAM_INFO
	.align		4
.L_31:
        /*00a8*/ 	.byte	0x04, 0x17
        /*00aa*/ 	.short	(.L_33 - .L_32)
.L_32:
        /*00ac*/ 	.word	0x00000000
        /*00b0*/ 	.short	0x0002
        /*00b2*/ 	.short	0x0010
        /*00b4*/ 	.byte	0x00, 0xf4, 0x21, 0x00


	//----- nvinfo : EIATTR_KPARAM_INFO
	.align		4
.L_33:
        /*00b8*/ 	.byte	0x04, 0x17
        /*00ba*/ 	.short	(.L_35 - .L_34)
.L_34:
        /*00bc*/ 	.word	0x00000000
        /*00c0*/ 	.short	0x0001
        /*00c2*/ 	.short	0x0008
        /*00c4*/ 	.byte	0x00, 0xf4, 0x21, 0x00


	//----- nvinfo : EIATTR_KPARAM_INFO
	.align		4
.L_35:
        /*00c8*/ 	.byte	0x04, 0x17
        /*00ca*/ 	.short	(.L_37 - .L_36)
.L_36:
        /*00cc*/ 	.word	0x00000000
        /*00d0*/ 	.short	0x0000
        /*00d2*/ 	.short	0x0000
        /*00d4*/ 	.byte	0x00, 0xf4, 0x21, 0x00


	//----- nvinfo : EIATTR_SPARSE_MMA_MASK
	.align		4
.L_37:
        /*00d8*/ 	.byte	0x03, 0x50
        /*00da*/ 	.short	0x0000


	//----- nvinfo : EIATTR_MAXREG_COUNT
	.align		4
        /*00dc*/ 	.byte	0x03, 0x1b
        /*00de*/ 	.short	0x00ff


	//----- nvinfo : EIATTR_EXIT_INSTR_OFFSETS
	.align		4
        /*00e0*/ 	.byte	0x04, 0x1c
        /*00e2*/ 	.short	(.L_39 - .L_38)


	//   ....[0]....
.L_38:
        /*00e4*/ 	.word	0x00000850


	//   ....[1]....
        /*00e8*/ 	.word	0x00000870


	//----- nvinfo : EIATTR_REQNTID
	.align		4
.L_39:
        /*00ec*/ 	.byte	0x04, 0x10
        /*00ee*/ 	.short	(.L_41 - .L_40)
.L_40:
        /*00f0*/ 	.word	0x00000020
        /*00f4*/ 	.word	0x00000001
        /*00f8*/ 	.word	0x00000001


	//----- nvinfo : EIATTR_CBANK_PARAM_SIZE
	.align		4
.L_41:
        /*00fc*/ 	.byte	0x03, 0x19
        /*00fe*/ 	.short	0x0064


	//----- nvinfo : EIATTR_PARAM_CBANK
	.align		4
        /*0100*/ 	.byte	0x04, 0x0a
        /*0102*/ 	.short	(.L_43 - .L_42)
	.align		4
.L_42:
        /*0104*/ 	.word	index@(.nv.constant0.triton_poi_fused__native_batch_norm_legit_no_training_add_relu_threshold_backward_4)
        /*0108*/ 	.short	0x0210
        /*010a*/ 	.short	0x0064


	//----- nvinfo : EIATTR_SW_WAR
	.align		4
.L_43:
        /*010c*/ 	.byte	0x04, 0x36
        /*010e*/ 	.short	(.L_45 - .L_44)
.L_44:
        /*0110*/ 	.word	0x00000008
.L_45:


//--------------------- .nv.callgraph             --------------------------
	.section	.nv.callgraph,"",@"SHT_CUDA_CALLGRAPH"
	.align	4
	.sectionentsize	8
	.align		4
        /*0000*/ 	.word	0x00000000
	.align		4
        /*0004*/ 	.word	0xffffffff
	.align		4
        /*0008*/ 	.word	0x00000000
	.align		4
        /*000c*/ 	.word	0xfffffffe
	.align		4
        /*0010*/ 	.word	0x00000000
	.align		4
        /*0014*/ 	.word	0xfffffffd
	.align		4
        /*0018*/ 	.word	0x00000000
	.align		4
        /*001c*/ 	.word	0xfffffffc


//--------------------- .nv.constant4             --------------------------
	.section	.nv.constant4,"a",@progbits
	.align	8
	.align		8
.nv.constant4:
        /*0000*/ 	.dword	_$_str
	.align		8
        /*0008*/ 	.dword	_$_str_$_2


//--------------------- .text.triton_poi_fused__native_batch_norm_legit_no_training_add_relu_threshold_backward_4 --------------------------
	.section	.text.triton_poi_fused__native_batch_norm_legit_no_training_add_relu_threshold_backward_4,"ax",@progbits
	.align	128
        .global         triton_poi_fused__native_batch_norm_legit_no_training_add_relu_threshold_backward_4
        .type           triton_poi_fused__native_batch_norm_legit_no_training_add_relu_threshold_backward_4,@function
        .size           triton_poi_fused__native_batch_norm_legit_no_training_add_relu_threshold_backward_4,(.L_x_1 - triton_poi_fused__native_batch_norm_legit_no_training_add_relu_threshold_backward_4)
        .other          triton_poi_fused__native_batch_norm_legit_no_training_add_relu_threshold_backward_4,@"STO_CUDA_ENTRY STV_DEFAULT"
triton_poi_fused__native_batch_norm_legit_no_training_add_relu_threshold_backward_4:
.text.triton_poi_fused__native_batch_norm_legit_no_training_add_relu_threshold_backward_4:
[----:B------:R-:W0:Y:S01]  /*0000*/  LDC R1, c[0x0][0x28] ;  /* 0x00000a00ff017b82 */ /* 0x000e220000000800 */
[----:B------:R-:W1:Y:S01]  /*0010*/  S2R R0, SR_TID.X ;  /* 0x0000000000007919 */ /* 0x000e620000002100 */
[----:B------:R-:W-:Y:S01]  /*0020*/  ULDC.64 UR4, c[0x0][0x208] ;  /* 0x0000820000047ab9 */ /* 0x000fe20000000a00 */
[----:B------:R-:W2:Y:S01]  /*0030*/  S2R R3, SR_CTAID.X ;  /* 0x0000000000037919 */ /* 0x000ea20000002500 */
[----:B------:R-:W-:Y:S02]  /*0040*/  CS2R R12, SRZ ;  /* 0x00000000000c7805 */ /* 0x000fe4000001ff00 */
[----:B------:R-:W-:Y:S02]  /*0050*/  CS2R R8, SRZ ;  /* 0x0000000000087805 */ /* 0x000fe4000001ff00 */
[----:B------:R-:W3:Y:S08]  /*0060*/  LDC.64 R16, c[0x0][0x248] ;  /* 0x00009200ff107b82 */ /* 0x000ef00000000a00 */
[----:B------:R-:W4:Y:S08]  /*0070*/  LDC.64 R24, c[0x0][0x240] ;  /* 0x00009000ff187b82 */ /* 0x000f300000000a00 */
[----:B------:R-:W5:Y:S08]  /*0080*/  LDC.64 R14, c[0x0][0x220] ;  /* 0x00008800ff0e7b82 */ /* 0x000f700000000a00 */
[----:B------:R-:W3:Y:S01]  /*0090*/  LDC.64 R18, c[0x0][0x218] ;  /* 0x00008600ff127b82 */ /* 0x000ee20000000a00 */
[----:B-1----:R-:W-:-:S07]  /*00a0*/  SHF.L.U32 R0, R0, 0x1, RZ ;  /* 0x0000000100007819 */ /* 0x002fce00000006ff */
[----:B------:R-:W1:Y:S01]  /*00b0*/  LDC.64 R20, c[0x0][0x230] ;  /* 0x00008c00ff147b82 */ /* 0x000e620000000a00 */
[----:B--2---:R-:W-:-:S07]  /*00c0*/  SHF.R.S32.HI R5, RZ, 0x19, R3 ;  /* 0x00000019ff057819 */ /* 0x004fce0000011403 */
[----:B------:R-:W2:Y:S01]  /*00d0*/  LDC.64 R22, c[0x0][0x238] ;  /* 0x00008e00ff167b82 */ /* 0x000ea20000000a00 */
[----:B------:R-:W-:-:S07]  /*00e0*/  LOP3.LUT R0, R0, 0x3e, RZ, 0xc0, !PT ;  /* 0x0000003e00007812 */ /* 0x000fce00078ec0ff */
[----:B------:R-:W1:Y:S01]  /*00f0*/  LDC.64 R26, c[0x0][0x258] ;  /* 0x00009600ff1a7b82 */ /* 0x000e620000000a00 */
[----:B------:R-:W-:-:S07]  /*0100*/  SGXT R5, R5, 0x1 ;  /* 0x000000010505781a */ /* 0x000fce0000000200 */
[----:B------:R-:W1:Y:S01]  /*0110*/  LDC.64 R28, c[0x0][0x260] ;  /* 0x00009800ff1c7b82 */ /* 0x000e620000000a00 */
[----:B------:R-:W-:Y:S02]  /*0120*/  LEA R0, R3, R0, 0x6 ;  /* 0x0000000003007211 */ /* 0x000fe400078e30ff */
[----:B------:R-:W-:Y:S02]  /*0130*/  CS2R R10, SRZ ;  /* 0x00000000000a7805 */ /* 0x000fe4000001ff00 */
[----:B------:R-:W-:Y:S01]  /*0140*/  CS2R R32, SRZ ;  /* 0x0000000000207805 */ /* 0x000fe2000001ff00 */
[----:B------:R-:W-:Y:S01]  /*0150*/  ULDC.64 UR6, c[0x0][0x268] ;  /* 0x00009a0000067ab9 */ /* 0x000fe20000000a00 */
[----:B------:R-:W-:Y:S02]  /*0160*/  LEA.HI R5, R5, R0, RZ, 0x2 ;  /* 0x0000000005057211 */ /* 0x000fe400078f10ff */
[----:B------:R-:W-:Y:S01]  /*0170*/  ISETP.GE.AND P0, PT, R0, 0x40, PT ;  /* 0x000000400000780c */ /* 0x000fe20003f06270 */
[----:B------:R-:W1:Y:S01]  /*0180*/  LDC.64 R2, c[0x0][0x228] ;  /* 0x00008a00ff027b82 */ /* 0x000e620000000a00 */
[----:B------:R-:W-:-:S04]  /*0190*/  SHF.R.S32.HI R6, RZ, 0x2, R5 ;  /* 0x00000002ff067819 */ /* 0x000fc80000011405 */
[----:B------:R-:W-:-:S03]  /*01a0*/  LEA.HI R7, R6, R6, RZ, 0x2 ;  /* 0x0000000606077211 */ /* 0x000fc600078f10ff */
[----:B------:R-:W2:Y:S01]  /*01b0*/  LDC.64 R4, c[0x0][0x250] ;  /* 0x00009400ff047b82 */ /* 0x000ea20000000a00 */
[----:B------:R-:W-:-:S04]  /*01c0*/  LOP3.LUT R7, R7, 0xfffffffc, RZ, 0xc0, !PT ;  /* 0xfffffffc07077812 */ /* 0x000fc800078ec0ff */
[----:B------:R-:W-:Y:S02]  /*01d0*/  IADD3 R31, R6, -R7, RZ ;  /* 0x80000007061f7210 */ /* 0x000fe40007ffe0ff */
[----:B------:R-:W-:-:S03]  /*01e0*/  CS2R R6, SRZ ;  /* 0x0000000000067805 */ /* 0x000fc6000001ff00 */
[----:B01----:R-:W-:-:S05]  /*01f0*/  IMAD.WIDE R2, R31, 0x4, R2 ;  /* 0x000000041f027825 */ /* 0x003fca00078e0202 */
[----:B------:R-:W5:Y:S04]  /*0200*/  @!P0 LDG.E.EL R6, desc[UR4][R2.64] ;  /* 0x0000000402068981 */ /* 0x000f68000c2e1900 */
[----:B------:R0:W5:Y:S01]  /*0210*/  @!P0 LDG.E.EL R7, desc[UR4][R2.64] ;  /* 0x0000000402078981 */ /* 0x000162000c2e1900 */
[----:B--2---:R-:W-:-:S05]  /*0220*/  IMAD.WIDE R4, R31, 0x4, R4 ;  /* 0x000000041f047825 */ /* 0x004fca00078e0204 */
[----:B------:R-:W2:Y:S04]  /*0230*/  @!P0 LDG.E.EL R13, desc[UR4][R4.64] ;  /* 0x00000004040d8981 */ /* 0x000ea8000c2e1900 */
[----:B------:R1:W2:Y:S01]  /*0240*/  @!P0 LDG.E.EL R8, desc[UR4][R4.64] ;  /* 0x0000000404088981 */ /* 0x0002a2000c2e1900 */
[----:B---3--:R-:W-:Y:S01]  /*0250*/  IMAD.WIDE R16, R31, 0x4, R16 ;  /* 0x000000041f107825 */ /* 0x008fe200078e0210 */
[----:B0-----:R-:W-:-:S03]  /*0260*/  CS2R R2, SRZ ;  /* 0x0000000000027805 */ /* 0x001fc6000001ff00 */
[C---:B----4-:R-:W-:Y:S01]  /*0270*/  IMAD.WIDE R24, R0.reuse, 0x4, R24 ;  /* 0x0000000400187825 */ /* 0x050fe200078e0218 */
[----:B------:R-:W3:Y:S01]  /*0280*/  @!P0 LDG.E.EL R11, desc[UR4][R16.64] ;  /* 0x00000004100b8981 */ /* 0x000ee2000c2e1900 */
[----:B-1----:R-:W-:Y:S02]  /*0290*/  CS2R R4, SRZ ;  /* 0x0000000000047805 */ /* 0x002fe4000001ff00 */
[C---:B-----5:R-:W-:Y:S01]  /*02a0*/  IMAD.WIDE R14, R31.reuse, 0x4, R14 ;  /* 0x000000041f0e7825 */ /* 0x060fe200078e020e */
[----:B------:R0:W4:Y:S03]  /*02b0*/  @!P0 LDG.E.EL R12, desc[UR4][R16.64] ;  /* 0x00000004100c8981 */ /* 0x000126000c2e1900 */
[----:B------:R-:W-:Y:S01]  /*02c0*/  IMAD.WIDE R18, R0, 0x4, R18 ;  /* 0x0000000400127825 */ /* 0x000fe200078e0212 */
[----:B------:R-:W4:Y:S03]  /*02d0*/  @!P0 LDG.E.64 R4, desc[UR4][R24.64] ;  /* 0x0000000418048981 */ /* 0x000f26000c1e1b00 */
[C---:B------:R-:W-:Y:S01]  /*02e0*/  IMAD.WIDE R20, R31.reuse, 0x4, R20 ;  /* 0x000000041f147825 */ /* 0x040fe200078e0214 */
[----:B------:R-:W5:Y:S03]  /*02f0*/  @!P0 LDG.E.EL R10, desc[UR4][R14.64] ;  /* 0x000000040e0a8981 */ /* 0x000f66000c2e1900 */
[C---:B------:R-:W-:Y:S01]  /*0300*/  IMAD.WIDE R22, R31.reuse, 0x4, R22 ;  /* 0x000000041f167825 */ /* 0x040fe200078e0216 */
[----:B------:R-:W5:Y:S03]  /*0310*/  @!P0 LDG.E.64 R2, desc[UR4][R18.64] ;  /* 0x0000000412028981 */ /* 0x000f66000c1e1b00 */
[C---:B------:R-:W-:Y:S01]  /*0320*/  IMAD.WIDE R26, R31.reuse, 0x4, R26 ;  /* 0x000000041f1a7825 */ /* 0x040fe200078e021a */
[----:B------:R1:W3:Y:S03]  /*0330*/  @!P0 LDG.E.EL R9, desc[UR4][R14.64] ;  /* 0x000000040e098981 */ /* 0x0002e6000c2e1900 */
[----:B------:R-:W-:Y:S01]  /*0340*/  IMAD.WIDE R28, R31, 0x4, R28 ;  /* 0x000000041f1c7825 */ /* 0x000fe200078e021c */
[----:B------:R-:W-:-:S02]  /*0350*/  CS2R R30, SRZ ;  /* 0x00000000001e7805 */ /* 0x000fc4000001ff00 */
[----:B0-----:R-:W-:Y:S01]  /*0360*/  CS2R R16, SRZ ;  /* 0x0000000000107805 */ /* 0x001fe2000001ff00 */
[----:B------:R-:W3:Y:S01]  /*0370*/  @!P0 LDG.E.EL R32, desc[UR4][R26.64] ;  /* 0x000000041a208981 */ /* 0x000ee2000c2e1900 */
[----:B-1----:R-:W-:-:S03]  /*0380*/  CS2R R14, SRZ ;  /* 0x00000000000e7805 */ /* 0x002fc6000001ff00 */
[----:B------:R-:W3:Y:S04]  /*0390*/  @!P0 LDG.E.EL R33, desc[UR4][R28.64] ;  /* 0x000000041c218981 */ /* 0x000ee8000c2e1900 */
[----:B------:R-:W3:Y:S04]  /*03a0*/  @!P0 LDG.E.EL R30, desc[UR4][R20.64] ;  /* 0x00000004141e8981 */ /* 0x000ee8000c2e1900 */
[----:B------:R-:W3:Y:S04]  /*03b0*/  @!P0 LDG.E.EL R31, desc[UR4][R22.64] ;  /* 0x00000004161f8981 */ /* 0x000ee8000c2e1900 */
[----:B------:R0:W3:Y:S04]  /*03c0*/  @!P0 LDG.E.EL R15, desc[UR4][R20.64] ;  /* 0x00000004140f8981 */ /* 0x0000e8000c2e1900 */
[----:B------:R-:W3:Y:S04]  /*03d0*/  @!P0 LDG.E.EL R17, desc[UR4][R26.64] ;  /* 0x000000041a118981 */ /* 0x000ee8000c2e1900 */
[----:B------:R-:W3:Y:S04]  /*03e0*/  @!P0 LDG.E.EL R16, desc[UR4][R28.64] ;  /* 0x000000041c108981 */ /* 0x000ee8000c2e1900 */
[----:B------:R-:W3:Y:S01]  /*03f0*/  @!P0 LDG.E.EL R14, desc[UR4][R22.64] ;  /* 0x00000004160e8981 */ /* 0x000ee2000c2e1900 */
[----:B0-----:R-:W-:Y:S01]  /*0400*/  HFMA2.MMA R21, -RZ, RZ, 1.625, 0 ;  /* 0x3e800000ff157435 */ /* 0x001fe200000001ff */
[----:B------:R-:W-:Y:S01]  /*0410*/  FADD R6, R6, 9.9999997473787516356e-06 ;  /* 0x3727c5ac06067421 */ /* 0x000fe20000000000 */
[----:B------:R-:W-:-:S05]  /*0420*/  FADD R7, R7, 9.9999997473787516356e-06 ;  /* 0x3727c5ac07077421 */ /* 0x000fca0000000000 */
[----:B------:R-:W0:Y:S01]  /*0430*/  MUFU.SQRT R6, R6 ;  /* 0x0000000600067308 */ /* 0x000e220000002000 */
[----:B--2---:R-:W-:-:S07]  /*0440*/  FADD R18, R13, 9.9999997473787516356e-06 ;  /* 0x3727c5ac0d127421 */ /* 0x004fce0000000000 */
[----:B------:R-:W1:Y:S01]  /*0450*/  MUFU.SQRT R7, R7 ;  /* 0x0000000700077308 */ /* 0x000e620000002000 */
[----:B------:R-:W-:Y:S01]  /*0460*/  FADD R8, R8, 9.9999997473787516356e-06 ;  /* 0x3727c5ac08087421 */ /* 0x000fe20000000000 */
[----:B0-----:R-:W-:-:S06]  /*0470*/  FSETP.GT.AND P6, PT, R6, 8.50705917302346158658e+37, PT ;  /* 0x7e8000000600780b */ /* 0x001fcc0003fc4000 */
[----:B------:R-:W0:Y:S08]  /*0480*/  MUFU.SQRT R18, R18 ;  /* 0x0000001200127308 */ /* 0x000e300000002000 */
[----:B------:R2:W4:Y:S01]  /*0490*/  MUFU.SQRT R19, R8 ;  /* 0x0000000800137308 */ /* 0x0005220000002000 */
[----:B-1----:R-:W-:Y:S02]  /*04a0*/  FSETP.GT.AND P2, PT, R7, 8.50705917302346158658e+37, PT ;  /* 0x7e8000000700780b */ /* 0x002fe40003f44000 */
[C---:B------:R-:W-:Y:S01]  /*04b0*/  FSETP.GEU.AND P1, PT, R6.reuse, 1.175494350822287508e-38, PT ;  /* 0x008000000600780b */ /* 0x040fe20003f2e000 */
[----:B------:R-:W-:Y:S01]  /*04c0*/  @P6 FMUL R6, R6, 0.25 ;  /* 0x3e80000006066820 */ /* 0x000fe20000400000 */
[----:B------:R-:W-:-:S02]  /*04d0*/  FSEL R13, R21, 1, P6 ;  /* 0x3f800000150d7808 */ /* 0x000fc40003000000 */
[----:B0-----:R-:W-:Y:S02]  /*04e0*/  FSETP.GT.AND P6, PT, R18, 8.50705917302346158658e+37, PT ;  /* 0x7e8000001200780b */ /* 0x001fe40003fc4000 */
[----:B------:R-:W-:Y:S02]  /*04f0*/  FSETP.GEU.AND P3, PT, R7, 1.175494350822287508e-38, PT ;  /* 0x008000000700780b */ /* 0x000fe40003f6e000 */
[----:B--2---:R-:W-:-:S03]  /*0500*/  FSEL R8, R21, 1, P2 ;  /* 0x3f80000015087808 */ /* 0x004fc60001000000 */
[----:B------:R-:W-:Y:S01]  /*0510*/  @P2 FMUL R7, R7, 0.25 ;  /* 0x3e80000007072820 */ /* 0x000fe20000400000 */
[C---:B----4-:R-:W-:Y:S02]  /*0520*/  FSETP.GT.AND P4, PT, R19.reuse, 8.50705917302346158658e+37, PT ;  /* 0x7e8000001300780b */ /* 0x050fe40003f84000 */
[C---:B------:R-:W-:Y:S02]  /*0530*/  FSETP.GEU.AND P2, PT, R18.reuse, 1.175494350822287508e-38, PT ;  /* 0x008000001200780b */ /* 0x040fe40003f4e000 */
[----:B------:R-:W-:Y:S01]  /*0540*/  FSETP.GEU.AND P5, PT, R19, 1.175494350822287508e-38, PT ;  /* 0x008000001300780b */ /* 0x000fe20003fae000 */
[----:B------:R-:W-:Y:S02]  /*0550*/  @P6 FMUL R18, R18, 0.25 ;  /* 0x3e80000012126820 */ /* 0x000fe40000400000 */
[----:B------:R-:W-:Y:S01]  /*0560*/  @!P3 FMUL R7, R7, 16777216 ;  /* 0x4b8000000707b820 */ /* 0x000fe20000400000 */
[----:B------:R-:W-:-:S05]  /*0570*/  @!P1 FMUL R6, R6, 16777216 ;  /* 0x4b80000006069820 */ /* 0x000fca0000400000 */
[----:B------:R-:W-:Y:S02]  /*0580*/  @P4 FMUL R19, R19, 0.25 ;  /* 0x3e80000013134820 */ /* 0x000fe40000400000 */
[----:B------:R-:W-:Y:S01]  /*0590*/  @!P2 FMUL R18, R18, 16777216 ;  /* 0x4b8000001212a820 */ /* 0x000fe20000400000 */
[----:B------:R-:W0:Y:S01]  /*05a0*/  MUFU.RCP R7, R7 ;  /* 0x0000000700077308 */ /* 0x000e220000001000 */
[----:B------:R-:W-:Y:S01]  /*05b0*/  @!P5 FMUL R19, R19, 16777216 ;  /* 0x4b8000001313d820 */ /* 0x000fe20000400000 */
[----:B------:R-:W-:-:S06]  /*05c0*/  FSEL R20, R21, 1, P4 ;  /* 0x3f80000015147808 */ /* 0x000fcc0002000000 */
[----:B------:R-:W1:Y:S01]  /*05d0*/  MUFU.RCP R18, R18 ;  /* 0x0000001200127308 */ /* 0x000e620000001000 */
[----:B------:R-:W-:Y:S01]  /*05e0*/  FSEL R21, R21, 1, P6 ;  /* 0x3f80000015157808 */ /* 0x000fe20003000000 */
[----:B------:R-:W-:-:S06]  /*05f0*/  @!P3 FMUL R8, R8, 16777216 ;  /* 0x4b8000000808b820 */ /* 0x000fcc0000400000 */
[----:B------:R-:W2:Y:S08]  /*0600*/  MUFU.RCP R6, R6 ;  /* 0x0000000600067308 */ /* 0x000eb00000001000 */
[----:B------:R-:W4:Y:S01]  /*0610*/  MUFU.RCP R19, R19 ;  /* 0x0000001300137308 */ /* 0x000f220000001000 */
[----:B------:R-:W-:Y:S01]  /*0620*/  @!P2 FMUL R21, R21, 16777216 ;  /* 0x4b8000001515a820 */ /* 0x000fe20000400000 */
[----:B0-----:R-:W-:Y:S01]  /*0630*/  FMUL R7, R7, R8 ;  /* 0x0000000807077220 */ /* 0x001fe20000400000 */
[----:B------:R-:W-:Y:S01]  /*0640*/  @!P1 FMUL R13, R13, 16777216 ;  /* 0x4b8000000d0d9820 */ /* 0x000fe20000400000 */
[----:B------:R-:W-:Y:S01]  /*0650*/  @!P5 FMUL R20, R20, 16777216 ;  /* 0x4b8000001414d820 */ /* 0x000fe20000400000 */
[----:B------:R-:W-:Y:S01]  /*0660*/  FADD R12, -R12, R5 ;  /* 0x000000050c0c7221 */ /* 0x000fe20000000100 */
[----:B---3--:R-:W-:Y:S01]  /*0670*/  FADD R8, -R11, R4 ;  /* 0x000000040b087221 */ /* 0x008fe20000000100 */
[----:B-1----:R-:W-:Y:S01]  /*0680*/  FMUL R21, R18, R21 ;  /* 0x0000001512157220 */ /* 0x002fe20000400000 */
[----:B------:R-:W0:Y:S01]  /*0690*/  LDC.64 R4, c[0x0][0x210] ;  /* 0x00008400ff047b82 */ /* 0x000e220000000a00 */
[----:B-----5:R-:W-:Y:S01]  /*06a0*/  FADD R10, -R10, R3 ;  /* 0x000000030a0a7221 */ /* 0x020fe20000000100 */
[----:B--2---:R-:W-:Y:S01]  /*06b0*/  FMUL R6, R6, R13 ;  /* 0x0000000d06067220 */ /* 0x004fe20000400000 */
[----:B------:R-:W-:Y:S01]  /*06c0*/  FADD R9, -R9, R2 ;  /* 0x0000000209097221 */ /* 0x000fe20000000100 */
[----:B------:R-:W-:Y:S01]  /*06d0*/  FMUL R12, R21, R12 ;  /* 0x0000000c150c7220 */ /* 0x000fe20000400000 */
[----:B------:R-:W-:Y:S01]  /*06e0*/  FMUL R10, R7, R10 ;  /* 0x0000000a070a7220 */ /* 0x000fe20000400000 */
[----:B----4-:R-:W-:Y:S01]  /*06f0*/  FMUL R19, R19, R20 ;  /* 0x0000001413137220 */ /* 0x010fe20000400000 */
[----:B------:R-:W-:Y:S01]  /*0700*/  FMUL R9, R6, R9 ;  /* 0x0000000906097220 */ /* 0x000fe20000400000 */
[----:B------:R-:W-:-:S02]  /*0710*/  FFMA R12, R12, R32, R33 ;  /* 0x000000200c0c7223 */ /* 0x000fc40000000021 */
[----:B------:R-:W-:Y:S01]  /*0720*/  FMUL R19, R19, R8 ;  /* 0x0000000813137220 */ /* 0x000fe20000400000 */
[----:B------:R-:W-:Y:S01]  /*0730*/  FFMA R31, R10, R30, R31 ;  /* 0x0000001e0a1f7223 */ /* 0x000fe2000000001f */
[----:B------:R-:W-:Y:S02]  /*0740*/  FFMA R9, R9, R15, R14 ;  /* 0x0000000f09097223 */ /* 0x000fe4000000000e */
[----:B------:R-:W-:Y:S02]  /*0750*/  FFMA R16, R19, R17, R16 ;  /* 0x0000001113107223 */ /* 0x000fe40000000010 */
[----:B------:R-:W-:Y:S01]  /*0760*/  FSETP.GEU.AND P1, PT, R31, -R12, PT ;  /* 0x8000000c1f00720b */ /* 0x000fe20003f2e000 */
[----:B------:R-:W-:Y:S01]  /*0770*/  FADD R12, R12, R31 ;  /* 0x0000001f0c0c7221 */ /* 0x000fe20000000000 */
[----:B------:R-:W-:Y:S01]  /*0780*/  FADD R2, R16, R9 ;  /* 0x0000000910027221 */ /* 0x000fe20000000000 */
[----:B------:R-:W-:-:S03]  /*0790*/  FSETP.GEU.AND P2, PT, R9, -R16, PT ;  /* 0x800000100900720b */ /* 0x000fc60003f4e000 */
[----:B------:R-:W-:Y:S02]  /*07a0*/  FSEL R9, R12, RZ, P1 ;  /* 0x000000ff0c097208 */ /* 0x000fe40000800000 */
[----:B------:R-:W-:Y:S01]  /*07b0*/  FSEL R8, R2, RZ, P2 ;  /* 0x000000ff02087208 */ /* 0x000fe20001000000 */
[----:B0-----:R-:W-:Y:S01]  /*07c0*/  IMAD.WIDE R4, R0, 0x4, R4 ;  /* 0x0000000400047825 */ /* 0x001fe200078e0204 */
[----:B------:R-:W-:Y:S02]  /*07d0*/  FSETP.GTU.AND P2, PT, R9, RZ, PT ;  /* 0x000000ff0900720b */ /* 0x000fe40003f4c000 */
[----:B------:R-:W-:Y:S02]  /*07e0*/  FSETP.GTU.AND P3, PT, R8, RZ, PT ;  /* 0x000000ff0800720b */ /* 0x000fe40003f6c000 */
[----:B------:R-:W-:Y:S01]  /*07f0*/  IADD3 R2, P1, R0, UR6, RZ ;  /* 0x0000000600027c10 */ /* 0x000fe2000ff3e0ff */
[----:B------:R0:W-:Y:S01]  /*0800*/  @!P0 STG.E.64 desc[UR4][R4.64], R8 ;  /* 0x0000000804008986 */ /* 0x0001e2000c101b04 */
[----:B------:R-:W-:-:S02]  /*0810*/  SEL R7, RZ, 0x100, P2 ;  /* 0x00000100ff077807 */ /* 0x000fc40001000000 */
[----:B------:R-:W-:Y:S02]  /*0820*/  SEL R6, RZ, 0x1, P3 ;  /* 0x00000001ff067807 */ /* 0x000fe40001800000 */
[----:B------:R-:W-:Y:S02]  /*0830*/  LEA.HI.X.SX32 R3, R0, UR7, 0x1, P1 ;  /* 0x0000000700037c11 */ /* 0x000fe400088f0eff */
[----:B------:R-:W-:Y:S01]  /*0840*/  IADD3 R7, R6, R7, RZ ;  /* 0x0000000706077210 */ /* 0x000fe20007ffe0ff */
[----:B0-----:R-:W-:Y:S06]  /*0850*/  @P0 EXIT ;  /* 0x000000000000094d */ /* 0x001fec0003800000 */
[----:B------:R-:W-:Y:S01]  /*0860*/  STG.E.U16 desc[UR4][R2.64], R7 ;  /* 0x0000000702007986 */ /* 0x000fe2000c101504 */
[----:B------:R-:W-:Y:S05]  /*0870*/  EXIT ;  /* 0x000000000000794d */ /* 0x000fea0003800000 */
.L_x_0:
[----:B------:R-:W-:-:S00]  /*0880*/  BRA `(.L_x_0) ;  /* 0xfffffffc00fc7947 */ /* 0x000fc0000383ffff */
[----:B------:R-:W-:-:S00]  /*0890*/  NOP ;  /* 0x0000000000007918 */ /* 0x000fc00000000000 */
        /* <DEDUP_REMOVED lines=14> */
.L_x_1:


//--------------------- .nv.global.init           --------------------------
	.section	.nv.global.init,"aw",@progbits
.nv.global.init:
	.type		_$_str,@object
	.size		_$_str,(_$_str_$_2 - _$_str)
_$_str:
        /*0000*/ 	.byte	0x5f, 0x5f, 0x43, 0x55, 0x44, 0x41, 0x5f, 0x46, 0x54, 0x5a, 0x00
	.type		_$_str_$_2,@object
	.size		_$_str_$_2,(.L_1 - _$_str_$_2)
_$_str_$_2:
        /*000b*/ 	.byte	0x5f, 0x5f, 0x43, 0x55, 0x44, 0x41, 0x5f, 0x50, 0x52, 0x45, 0x43, 0x5f, 0x53, 0x51, 0x52, 0x54
        /*001b*/ 	.byte	0x00
.L_1:


//--------------------- .nv.constant0.triton_poi_fused__native_batch_norm_legit_no_training_add_relu_threshold_backward_4 --------------------------
	.section	.nv.constant0.triton_poi_fused__native_batch_norm_legit_no_training_add_relu_threshold_backward_4,"a",@progbits
	.sectionflags	@""
	.align	4
.nv.constant0.triton_poi_fused__native_batch_norm_legit_no_training_add_relu_threshold_backward_4:
	.zero		628
